//
// Generated by NVIDIA NVVM Compiler
//
// Compiler Build ID: CL-36424714
// Cuda compilation tools, release 13.0, V13.0.88
// Based on NVVM 20.0.0
//

.version 9.0
.target sm_100
.address_size 64

	// .globl	default_function_kernel

.visible .entry default_function_kernel(
	.param .u64 .ptr .align 1 default_function_kernel_param_0,
	.param .u64 .ptr .align 1 default_function_kernel_param_1
)
.maxntid 10
{
	.reg .b32 	%r<2>;
	.reg .b32 	%f<4>;
	.reg .b64 	%rd<8>;

	ld.param.u64 	%rd1, [default_function_kernel_param_0];
	ld.param.u64 	%rd2, [default_function_kernel_param_1];
	cvta.to.global.u64 	%rd3, %rd1;
	cvta.to.global.u64 	%rd4, %rd2;
	mov.u32 	%r1, %tid.x;
	mul.wide.u32 	%rd5, %r1, 4;
	add.s64 	%rd6, %rd4, %rd5;
	ld.global.nc.f32 	%f1, [%rd6];
	lg2.approx.f32 	%f2, %f1;
	mul.f32 	%f3, %f2, 0f3F317218;
	add.s64 	%rd7, %rd3, %rd5;
	st.global.f32 	[%rd7], %f3;
	ret;

}


// ===== COMPILED SASS (sm_100) =====

	.target	sm_100

	.elftype	@"ET_EXEC"


//--------------------- .note.nv.tkinfo           --------------------------
	.section	.note.nv.tkinfo,"",@"SHT_NOTE"
	.sectionflags	@"SHF_NOTE_NV_TKINFO"
	.tkinfo
        /*0018*/ 	.word	0x00000002
        /*0030*/ 	.string	""
        /*0030*/ 	.string	"ptxas"
        /*0030*/ 	.string	"Cuda compilation tools, release 13.0, V13.0.88"
        /*0030*/ 	.string	"Build cuda_13.0.r13.0/compiler.36424714_0"
        /*0030*/ 	.string	"-arch sm_100 -m 64 "



//--------------------- .note.nv.cuinfo           --------------------------
	.section	.note.nv.cuinfo,"",@"SHT_NOTE"
	.sectionflags	@"SHF_NOTE_NV_CUINFO"
        /*0018*/ 	.short	0x0002
        /*001a*/ 	.short	0x0064
        /*001c*/ 	.short	0x0082
	.zero		2


//--------------------- .nv.info                  --------------------------
	.section	.nv.info,"",@"SHT_CUDA_INFO"
	.align	4


	//----- nvinfo : EIATTR_REGCOUNT
	.align		4
        /*0000*/ 	.byte	0x04, 0x2f
        /*0002*/ 	.short	(.L_1 - .L_0)
	.align		4
.L_0:
        /*0004*/ 	.word	index@(default_function_kernel)
        /*0008*/ 	.word	0x0000000a


	//----- nvinfo : EIATTR_FRAME_SIZE
	.align		4
.L_1:
        /*000c*/ 	.byte	0x04, 0x11
        /*000e*/ 	.short	(.L_3 - .L_2)
	.align		4
.L_2:
        /*0010*/ 	.word	index@(default_function_kernel)
        /*0014*/ 	.word	0x00000000


	//----- nvinfo : EIATTR_MIN_STACK_SIZE
	.align		4
.L_3:
        /*0018*/ 	.byte	0x04, 0x12
        /*001a*/ 	.short	(.L_5 - .L_4)
	.align		4
.L_4:
        /*001c*/ 	.word	index@(default_function_kernel)
        /*0020*/ 	.word	0x00000000
.L_5:


//--------------------- .nv.compat                --------------------------
	.section	.nv.compat,"",@"SHT_CUDA_COMPAT_INFO"
	.align	4
        /*0000*/ 	.byte	0x02, 0x09, 0x00, 0x00, 0x02, 0x02, 0x01, 0x00, 0x02, 0x05, 0x05, 0x00, 0x03, 0x07, 0x01, 0x01
        /*0010*/ 	.byte	0x02, 0x03, 0x00, 0x00, 0x02, 0x06, 0x01, 0x00, 0x04, 0x0b, 0x08, 0x00, 0x01, 0x00, 0x00, 0x00
        /*0020*/ 	.byte	0x00, 0x00, 0x00, 0x00


//--------------------- .nv.info.default_function_kernel --------------------------
	.section	.nv.info.default_function_kernel,"",@"SHT_CUDA_INFO"
	.sectionflags	@""
	.align	4


	//----- nvinfo : EIATTR_CUDA_API_VERSION
	.align		4
        /*0000*/ 	.byte	0x04, 0x37
        /*0002*/ 	.short	(.L_7 - .L_6)
.L_6:
        /*0004*/ 	.word	0x00000082


	//----- nvinfo : EIATTR_KPARAM_INFO
	.align		4
.L_7:
        /*0008*/ 	.byte	0x04, 0x17
        /*000a*/ 	.short	(.L_9 - .L_8)
.L_8:
        /*000c*/ 	.word	0x00000000
        /*0010*/ 	.short	0x0001
        /*0012*/ 	.short	0x0008
        /*0014*/ 	.byte	0x00, 0xf5, 0x21, 0x00


	//----- nvinfo : EIATTR_KPARAM_INFO
	.align		4
.L_9:
        /*0018*/ 	.byte	0x04, 0x17
        /*001a*/ 	.short	(.L_11 - .L_10)
.L_10:
        /*001c*/ 	.word	0x00000000
        /*0020*/ 	.short	0x0000
        /*0022*/ 	.short	0x0000
        /*0024*/ 	.byte	0x00, 0xf5, 0x21, 0x00


	//----- nvinfo : EIATTR_SPARSE_MMA_MASK
	.align		4
.L_11:
        /*0028*/ 	.byte	0x03, 0x50
        /*002a*/ 	.short	0x0000


	//----- nvinfo : EIATTR_MAXREG_COUNT
	.align		4
        /*002c*/ 	.byte	0x03, 0x1b
        /*002e*/ 	.short	0x00ff


	//----- nvinfo : EIATTR_MERCURY_ISA_VERSION
	.align		4
        /*0030*/ 	.byte	0x03, 0x5f
        /*0032*/ 	.short	0x0101


	//----- nvinfo : EIATTR_VRC_CTA_INIT_COUNT
	.align		4
        /*0034*/ 	.byte	0x02, 0x4a
	.zero		1
	.zero		1


	//----- nvinfo : EIATTR_EXIT_INSTR_OFFSETS
	.align		4
        /*0038*/ 	.byte	0x04, 0x1c
        /*003a*/ 	.short	(.L_13 - .L_12)


	//   ....[0]....
.L_12:
        /*003c*/ 	.word	0x000000e0


	//----- nvinfo : EIATTR_MAX_THREADS
	.align		4
.L_13:
        /*0040*/ 	.byte	0x04, 0x05
        /*0042*/ 	.short	(.L_15 - .L_14)
.L_14:
        /*0044*/ 	.word	0x0000000a
        /*0048*/ 	.word	0x00000001
        /*004c*/ 	.word	0x00000001


	//----- nvinfo : EIATTR_CBANK_PARAM_SIZE
	.align		4
.L_15:
        /*0050*/ 	.byte	0x03, 0x19
        /*0052*/ 	.short	0x0010


	//----- nvinfo : EIATTR_PARAM_CBANK
	.align		4
        /*0054*/ 	.byte	0x04, 0x0a
        /*0056*/ 	.short	(.L_17 - .L_16)
	.align		4
.L_16:
        /*0058*/ 	.word	index@(.nv.constant0.default_function_kernel)
        /*005c*/ 	.short	0x0380
        /*005e*/ 	.short	0x0010


	//----- nvinfo : EIATTR_SW_WAR
	.align		4
.L_17:
        /*0060*/ 	.byte	0x04, 0x36
        /*0062*/ 	.short	(.L_19 - .L_18)
.L_18:
        /*0064*/ 	.word	0x00000008
.L_19:


//--------------------- .nv.callgraph             --------------------------
	.section	.nv.callgraph,"",@"SHT_CUDA_CALLGRAPH"
	.align	4
	.sectionentsize	8
	.align		4
        /*0000*/ 	.word	0x00000000
	.align		4
        /*0004*/ 	.word	0xffffffff
	.align		4
        /*0008*/ 	.word	0x00000000
	.align		4
        /*000c*/ 	.word	0xfffffffe
	.align		4
        /*0010*/ 	.word	0x00000000
	.align		4
        /*0014*/ 	.word	0xfffffffd
	.align		4
        /*0018*/ 	.word	0x00000000
	.align		4
        /*001c*/ 	.word	0xfffffffc


//--------------------- .text.default_function_kernel --------------------------
	.section	.text.default_function_kernel,"ax",@progbits
	.align	128
        .global         default_function_kernel
        .type           default_function_kernel,@function
        .size           default_function_kernel,(.L_x_1 - default_function_kernel)
        .other          default_function_kernel,@"STO_CUDA_ENTRY STV_DEFAULT"
default_function_kernel:
.text.default_function_kernel:
[----:B------:R-:W-:Y:S01]  /*0000*/  LDC R1, c[0x0][0x37c] ;  /* 0x0000df00ff017b82 */ /* 0x000fe20000000800 */
[----:B------:R-:W0:Y:S07]  /*0010*/  S2R R7, SR_TID.X ;  /* 0x0000000000077919 */ /* 0x000e2e0000002100 */
[----:B------:R-:W0:Y:S01]  /*0020*/  LDC.64 R2, c[0x0][0x388] ;  /* 0x0000e200ff027b82 */ /* 0x000e220000000a00 */
[----:B------:R-:W1:Y:S07]  /*0030*/  LDCU.64 UR4, c[0x0][0x358] ;  /* 0x00006b00ff0477ac */ /* 0x000e6e0008000a00 */
[----:B------:R-:W2:Y:S01]  /*0040*/  LDC.64 R4, c[0x0][0x380] ;  /* 0x0000e000ff047b82 */ /* 0x000ea20000000a00 */
[----:B0-----:R-:W-:-:S05]  /*0050*/  IMAD.WIDE.U32 R2, R7, 0x4, R2 ;  /* 0x0000000407027825 */ /* 0x001fca00078e0002 */
[----:B-1----:R-:W3:Y:S01]  /*0060*/  LDG.E.CONSTANT R0, desc[UR4][R2.64] ;  /* 0x0000000402007981 */ /* 0x002ee2000c1e9900 */
[----:B--2---:R-:W-:Y:S01]  /*0070*/  IMAD.WIDE.U32 R4, R7, 0x4, R4 ;  /* 0x0000000407047825 */ /* 0x004fe200078e0004 */
[----:B---3--:R-:W-:-:S13]  /*0080*/  FSETP.GEU.AND P0, PT, |R0|, 1.175494350822287508e-38, PT ;  /* 0x008000000000780b */ /* 0x008fda0003f0e200 */
[----:B------:R-:W-:-:S04]  /*0090*/  @!P0 FMUL R0, R0, 16777216 ;  /* 0x4b80000000008820 */ /* 0x000fc80000400000 */
[----:B------:R-:W0:Y:S02]  /*00a0*/  MUFU.LG2 R6, R0 ;  /* 0x0000000000067308 */ /* 0x000e240000000c00 */
[----:B0-----:R-:W-:-:S04]  /*00b0*/  @!P0 FADD R6, R6, -24 ;  /* 0xc1c0000006068421 */ /* 0x001fc80000000000 */
[----:B------:R-:W-:-:S05]  /*00c0*/  FMUL R7, R6, 0.69314718246459960938 ;  /* 0x3f31721806077820 */ /* 0x000fca0000400000 */
[----:B------:R-:W-:Y:S01]  /*00d0*/  STG.E desc[UR4][R4.64], R7 ;  /* 0x0000000704007986 */ /* 0x000fe2000c101904 */
[----:B------:R-:W-:Y:S05]  /*00e0*/  EXIT ;  /* 0x000000000000794d */ /* 0x000fea0003800000 */
.L_x_0:
[----:B------:R-:W-:-:S00]  /*00f0*/  BRA `(.L_x_0) ;  /* 0xfffffffc00fc7947 */ /* 0x000fc0000383ffff */
[----:B------:R-:W-:-:S00]  /*0100*/  NOP ;  /* 0x0000000000007918 */ /* 0x000fc00000000000 */
[----:B------:R-:W-:-:S00]  /*0110*/  NOP ;  /* 0x0000000000007918 */ /* 0x000fc00000000000 */
[----:B------:R-:W-:-:S00]  /*0120*/  NOP ;  /* 0x0000000000007918 */ /* 0x000fc00000000000 */
[----:B------:R-:W-:-:S00]  /*0130*/  NOP ;  /* 0x0000000000007918 */ /* 0x000fc00000000000 */
[----:B------:R-:W-:-:S00]  /*0140*/  NOP ;  /* 0x0000000000007918 */ /* 0x000fc00000000000 */
[----:B------:R-:W-:-:S00]  /*0150*/  NOP ;  /* 0x0000000000007918 */ /* 0x000fc00000000000 */
[----:B------:R-:W-:-:S00]  /*0160*/  NOP ;  /* 0x0000000000007918 */ /* 0x000fc00000000000 */
[----:B------:R-:W-:-:S00]  /*0170*/  NOP ;  /* 0x0000000000007918 */ /* 0x000fc00000000000 */
.L_x_1:


//--------------------- .nv.shared.reserved.0     --------------------------
	.section	.nv.shared.reserved.0,"aw",@nobits
	.weak		__nv_reservedSMEM_offset_0_alias
	.size		__nv_reservedSMEM_offset_0_alias, 0, 64
	.other		__nv_reservedSMEM_offset_0_alias,@"STO_CUDA_RESERVED_SHARED STV_DEFAULT"
__nv_reservedSMEM_offset_0_alias:
	.zero		0
	.zero		64


//--------------------- .nv.constant0.default_function_kernel --------------------------
	.section	.nv.constant0.default_function_kernel,"a",@progbits
	.sectionflags	@""
	.align	4
.nv.constant0.default_function_kernel:
	.zero		912


//--------------------- SYMBOLS --------------------------

	.type		.nv.reservedSmem.offset0,@object
	.size		.nv.reservedSmem.offset0,0x4
